	.headerflags	@"EF_CUDA_TEXMODE_UNIFIED EF_CUDA_64BIT_ADDRESS EF_CUDA_ACCELERATORS EF_CUDA_SM90 EF_CUDA_VIRTUAL_SM(EF_CUDA_SM90)"
	.elftype	@"ET_EXEC"


//--------------------- .nv.info                  --------------------------
	.section	.nv.info,"",@"SHT_CUDA_INFO"
	.align	4


	//----- nvinfo : EIATTR_REGCOUNT
	.align		4
        /*0000*/ 	.byte	0x04, 0x2f
        /*0002*/ 	.short	(.L_1 - .L_0)
	.align		4
.L_0:
        /*0004*/ 	.word	index@(triton_poi_fused_cat_40)
        /*0008*/ 	.word	0x00000018


	//----- nvinfo : EIATTR_MIN_STACK_SIZE
	.align		4
.L_1:
        /*000c*/ 	.byte	0x04, 0x12
        /*000e*/ 	.short	(.L_3 - .L_2)
	.align		4
.L_2:
        /*0010*/ 	.word	index@(triton_poi_fused_cat_40)
        /*0014*/ 	.word	0x00000000


	//----- nvinfo : EIATTR_FRAME_SIZE
	.align		4
.L_3:
        /*0018*/ 	.byte	0x04, 0x11
        /*001a*/ 	.short	(.L_5 - .L_4)
	.align		4
.L_4:
        /*001c*/ 	.word	index@(triton_poi_fused_cat_40)
        /*0020*/ 	.word	0x00000000


	//----- nvinfo : EIATTR_MIN_STACK_SIZE
	.align		4
.L_5:
        /*0024*/ 	.byte	0x04, 0x12
        /*0026*/ 	.short	(.L_7 - .L_6)
	.align		4
.L_6:
        /*0028*/ 	.word	index@(triton_poi_fused_cat_40)
        /*002c*/ 	.word	0x00000000
.L_7:


//--------------------- .nv.info.triton_poi_fused_cat_40 --------------------------
	.section	.nv.info.triton_poi_fused_cat_40,"",@"SHT_CUDA_INFO"
	.sectionflags	@""
	.align	4


	//----- nvinfo : EIATTR_CUDA_API_VERSION
	.align		4
        /*0000*/ 	.byte	0x04, 0x37
        /*0002*/ 	.short	(.L_9 - .L_8)
.L_8:
        /*0004*/ 	.word	0x0000007c


	//----- nvinfo : EIATTR_KPARAM_INFO
	.align		4
.L_9:
        /*0008*/ 	.byte	0x04, 0x17
        /*000a*/ 	.short	(.L_11 - .L_10)
.L_10:
        /*000c*/ 	.word	0x00000000
        /*0010*/ 	.short	0x0005
        /*0012*/ 	.short	0x0028
        /*0014*/ 	.byte	0x00, 0xf0, 0x11, 0x00


	//----- nvinfo : EIATTR_KPARAM_INFO
	.align		4
.L_11:
        /*0018*/ 	.byte	0x04, 0x17
        /*001a*/ 	.short	(.L_13 - .L_12)
.L_12:
        /*001c*/ 	.word	0x00000000
        /*0020*/ 	.short	0x0004
        /*0022*/ 	.short	0x0020
        /*0024*/ 	.byte	0x00, 0xf4, 0x21, 0x00


	//----- nvinfo : EIATTR_KPARAM_INFO
	.align		4
.L_13:
        /*0028*/ 	.byte	0x04, 0x17
        /*002a*/ 	.short	(.L_15 - .L_14)
.L_14:
        /*002c*/ 	.word	0x00000000
        /*0030*/ 	.short	0x0003
        /*0032*/ 	.short	0x0018
        /*0034*/ 	.byte	0x00, 0xf4, 0x21, 0x00


	//----- nvinfo : EIATTR_KPARAM_INFO
	.align		4
.L_15:
        /*0038*/ 	.byte	0x04, 0x17
        /*003a*/ 	.short	(.L_17 - .L_16)
.L_16:
        /*003c*/ 	.word	0x00000000
        /*0040*/ 	.short	0x0002
        /*0042*/ 	.short	0x0010
        /*0044*/ 	.byte	0x00, 0xf4, 0x21, 0x00


	//----- nvinfo : EIATTR_KPARAM_INFO
	.align		4
.L_17:
        /*0048*/ 	.byte	0x04, 0x17
        /*004a*/ 	.short	(.L_19 - .L_18)
.L_18:
        /*004c*/ 	.word	0x00000000
        /*0050*/ 	.short	0x0001
        /*0052*/ 	.short	0x0008
        /*0054*/ 	.byte	0x00, 0xf4, 0x21, 0x00


	//----- nvinfo : EIATTR_KPARAM_INFO
	.align		4
.L_19:
        /*0058*/ 	.byte	0x04, 0x17
        /*005a*/ 	.short	(.L_21 - .L_20)
.L_20:
        /*005c*/ 	.word	0x00000000
        /*0060*/ 	.short	0x0000
        /*0062*/ 	.short	0x0000
        /*0064*/ 	.byte	0x00, 0xf4, 0x21, 0x00


	//----- nvinfo : EIATTR_SPARSE_MMA_MASK
	.align		4
.L_21:
        /*0068*/ 	.byte	0x03, 0x50
        /*006a*/ 	.short	0x0000


	//----- nvinfo : EIATTR_MAXREG_COUNT
	.align		4
        /*006c*/ 	.byte	0x03, 0x1b
        /*006e*/ 	.short	0x00ff


	//----- nvinfo : EIATTR_EXIT_INSTR_OFFSETS
	.align		4
        /*0070*/ 	.byte	0x04, 0x1c
        /*0072*/ 	.short	(.L_23 - .L_22)


	//   ....[0]....
.L_22:
        /*0074*/ 	.word	0x00000410


	//   ....[1]....
        /*0078*/ 	.word	0x00000430


	//----- nvinfo : EIATTR_REQNTID
	.align		4
.L_23:
        /*007c*/ 	.byte	0x04, 0x10
        /*007e*/ 	.short	(.L_25 - .L_24)
.L_24:
        /*0080*/ 	.word	0x00000080
        /*0084*/ 	.word	0x00000001
        /*0088*/ 	.word	0x00000001


	//----- nvinfo : EIATTR_CBANK_PARAM_SIZE
	.align		4
.L_25:
        /*008c*/ 	.byte	0x03, 0x19
        /*008e*/ 	.short	0x002c


	//----- nvinfo : EIATTR_PARAM_CBANK
	.align		4
        /*0090*/ 	.byte	0x04, 0x0a
        /*0092*/ 	.short	(.L_27 - .L_26)
	.align		4
.L_26:
        /*0094*/ 	.word	index@(.nv.constant0.triton_poi_fused_cat_40)
        /*0098*/ 	.short	0x0210
        /*009a*/ 	.short	0x002c


	//----- nvinfo : EIATTR_SW_WAR
	.align		4
.L_27:
        /*009c*/ 	.byte	0x04, 0x36
        /*009e*/ 	.short	(.L_29 - .L_28)
.L_28:
        /*00a0*/ 	.word	0x00000008
.L_29:


//--------------------- .nv.callgraph             --------------------------
	.section	.nv.callgraph,"",@"SHT_CUDA_CALLGRAPH"
	.align	4
	.sectionentsize	8
	.align		4
        /*0000*/ 	.word	0x00000000
	.align		4
        /*0004*/ 	.word	0xffffffff
	.align		4
        /*0008*/ 	.word	0x00000000
	.align		4
        /*000c*/ 	.word	0xfffffffe
	.align		4
        /*0010*/ 	.word	0x00000000
	.align		4
        /*0014*/ 	.word	0xfffffffd
	.align		4
        /*0018*/ 	.word	0x00000000
	.align		4
        /*001c*/ 	.word	0xfffffffc


//--------------------- .text.triton_poi_fused_cat_40 --------------------------
	.section	.text.triton_poi_fused_cat_40,"ax",@progbits
	.align	128
        .global         triton_poi_fused_cat_40
        .type           triton_poi_fused_cat_40,@function
        .size           triton_poi_fused_cat_40,(.L_x_1 - triton_poi_fused_cat_40)
        .other          triton_poi_fused_cat_40,@"STO_CUDA_ENTRY STV_DEFAULT"
triton_poi_fused_cat_40:
.text.triton_poi_fused_cat_40:
[----:B------:R-:W0:Y:S02]  /*0000*/  LDC R1, c[0x0][0x28] ;  /* 0x00000a00ff017b82 */ /* 0x000e240000000800 */
[----:B------:R-:W1:Y:S01]  /*0010*/  S2R R0, SR_TID.X ;  /* 0x0000000000007919 */ /* 0x000e620000002100 */
[----:B------:R-:W-:Y:S01]  /*0020*/  IMAD.MOV.U32 R2, RZ, RZ, RZ ;  /* 0x000000ffff027224 */ /* 0x000fe200078e00ff */
[----:B------:R-:W2:Y:S01]  /*0030*/  LDC.64 R4, c[0x0][0x210] ;  /* 0x00008400ff047b82 */ /* 0x000ea20000000a00 */
[----:B------:R-:W-:Y:S01]  /*0040*/  IMAD.MOV.U32 R6, RZ, RZ, RZ ;  /* 0x000000ffff067224 */ /* 0x000fe200078e00ff */
[----:B------:R-:W3:Y:S01]  /*0050*/  S2R R7, SR_CTAID.X ;  /* 0x0000000000077919 */ /* 0x000ee20000002500 */
[----:B------:R-:W-:Y:S01]  /*0060*/  ULDC.64 UR4, c[0x0][0x208] ;  /* 0x0000820000047ab9 */ /* 0x000fe20000000a00 */
[----:B-1----:R-:W-:-:S05]  /*0070*/  IMAD.SHL.U32 R0, R0, 0x2, RZ ;  /* 0x0000000200007824 */ /* 0x002fca00078e00ff */
[----:B------:R-:W-:-:S05]  /*0080*/  LOP3.LUT R0, R0, 0xfe, RZ, 0xc0, !PT ;  /* 0x000000fe00007812 */ /* 0x000fca00078ec0ff */
[----:B---3--:R-:W-:-:S04]  /*0090*/  IMAD R7, R7, 0x100, R0 ;  /* 0x0000010007077824 */ /* 0x008fc800078e0200 */
[C---:B------:R-:W-:Y:S01]  /*00a0*/  IMAD.HI R6, R7.reuse, -0x5f5f5f5f, R6 ;  /* 0xa0a0a0a107067827 */ /* 0x040fe200078e0206 */
[----:B------:R-:W-:Y:S02]  /*00b0*/  SHF.R.S32.HI R3, RZ, 0x1f, R7 ;  /* 0x0000001fff037819 */ /* 0x000fe40000011407 */
[----:B------:R-:W-:Y:S02]  /*00c0*/  ISETP.GE.AND P0, PT, R7, 0x6600, PT ;  /* 0x000066000700780c */ /* 0x000fe40003f06270 */
[----:B------:R-:W-:Y:S02]  /*00d0*/  LEA.HI R0, R3, R7, RZ, 0x4 ;  /* 0x0000000703007211 */ /* 0x000fe400078f20ff */
[----:B------:R-:W-:Y:S02]  /*00e0*/  SHF.R.U32.HI R13, RZ, 0x1f, R6 ;  /* 0x0000001fff0d7819 */ /* 0x000fe40000011606 */
[----:B------:R-:W-:Y:S02]  /*00f0*/  SHF.R.S32.HI R3, RZ, 0x4, R0 ;  /* 0x00000004ff037819 */ /* 0x000fe40000011400 */
[----:B------:R-:W-:-:S02]  /*0100*/  LOP3.LUT R11, R0, 0xfffffff0, RZ, 0xc0, !PT ;  /* 0xfffffff0000b7812 */ /* 0x000fc400078ec0ff */
[----:B------:R-:W-:Y:S01]  /*0110*/  LEA.HI.SX32 R6, R6, R13, 0x14 ;  /* 0x0000000d06067211 */ /* 0x000fe200078fa2ff */
[----:B------:R-:W-:Y:S01]  /*0120*/  IMAD.HI R2, R3, -0x5f5f5f5f, R2 ;  /* 0xa0a0a0a103027827 */ /* 0x000fe200078e0202 */
[----:B------:R-:W1:Y:S04]  /*0130*/  LDC.64 R12, c[0x0][0x220] ;  /* 0x00008800ff0c7b82 */ /* 0x000e680000000a00 */
[----:B------:R-:W-:-:S04]  /*0140*/  SHF.R.U32.HI R9, RZ, 0x1f, R2 ;  /* 0x0000001fff097819 */ /* 0x000fc80000011602 */
[----:B------:R-:W-:Y:S02]  /*0150*/  LEA.HI.SX32 R2, R2, R9, 0x18 ;  /* 0x0000000902027211 */ /* 0x000fe400078fc2ff */
[----:B------:R-:W3:Y:S03]  /*0160*/  LDC.64 R8, c[0x0][0x218] ;  /* 0x00008600ff087b82 */ /* 0x000ee60000000a00 */
[----:B------:R-:W-:Y:S02]  /*0170*/  IMAD R0, R2, -0x198, R3 ;  /* 0xfffffe6802007824 */ /* 0x000fe400078e0203 */
[----:B------:R-:W-:Y:S02]  /*0180*/  IMAD.IADD R3, R7, 0x1, -R11 ;  /* 0x0000000107037824 */ /* 0x000fe400078e0a0b */
[C---:B------:R-:W-:Y:S01]  /*0190*/  VIADD R16, R0.reuse, 0xfffffeb0 ;  /* 0xfffffeb000107836 */ /* 0x040fe20000000000 */
[----:B------:R-:W-:Y:S01]  /*01a0*/  ISETP.GE.AND P5, PT, R0, 0x150, PT ;  /* 0x000001500000780c */ /* 0x000fe20003fa6270 */
[----:B------:R-:W4:Y:S01]  /*01b0*/  LDC.64 R10, c[0x0][0x228] ;  /* 0x00008a00ff0a7b82 */ /* 0x000f220000000a00 */
[----:B------:R-:W-:Y:S01]  /*01c0*/  IMAD R15, R6, 0x4180, R3 ;  /* 0x00004180060f7824 */ /* 0x000fe200078e0203 */
[----:B------:R-:W-:-:S02]  /*01d0*/  CS2R R2, SRZ ;  /* 0x0000000000027805 */ /* 0x000fc4000001ff00 */
[----:B------:R-:W-:Y:S01]  /*01e0*/  ISETP.LT.AND P6, PT, R7, 0x6600, !P5 ;  /* 0x000066000700780c */ /* 0x000fe20006fc1270 */
[----:B------:R-:W-:Y:S01]  /*01f0*/  IMAD R7, R6, -0x1980, R7 ;  /* 0xffffe68006077824 */ /* 0x000fe200078e0207 */
[----:B------:R-:W-:Y:S01]  /*0200*/  ISETP.LT.U32.AND P4, PT, R16, 0x18, !P0 ;  /* 0x000000181000780c */ /* 0x000fe20004781070 */
[----:B------:R-:W-:Y:S02]  /*0210*/  IMAD R18, R0, 0x10, R15 ;  /* 0x0000001000127824 */ /* 0x000fe400078e020f */
[----:B------:R-:W-:Y:S02]  /*0220*/  IMAD R7, R6, 0x5500, R7 ;  /* 0x0000550006077824 */ /* 0x000fe400078e0207 */
[C---:B------:R-:W-:Y:S02]  /*0230*/  VIADD R19, R0.reuse, 0xfffffe98 ;  /* 0xfffffe9800137836 */ /* 0x040fe40000000000 */
[----:B--2---:R-:W-:Y:S01]  /*0240*/  IMAD.WIDE R14, R7, 0x4, R4 ;  /* 0x00000004070e7825 */ /* 0x004fe200078e0204 */
[----:B------:R-:W-:-:S02]  /*0250*/  ISETP.GT.AND P1, PT, R0, 0x17f, !P0 ;  /* 0x0000017f0000780c */ /* 0x000fc40004724270 */
[----:B------:R-:W-:Y:S01]  /*0260*/  ISETP.LT.U32.AND P2, PT, R19, 0x18, !P0 ;  /* 0x000000181300780c */ /* 0x000fe20004741070 */
[----:B------:R-:W-:Y:S01]  /*0270*/  VIADD R17, R18, 0x2b00 ;  /* 0x00002b0012117836 */ /* 0x000fe20000000000 */
[----:B------:R2:W5:Y:S03]  /*0280*/  @P6 LDG.E.64 R2, desc[UR4][R14.64] ;  /* 0x000000040e026981 */ /* 0x000566000c1e1b00 */
[----:B---3--:R-:W-:-:S04]  /*0290*/  IMAD.WIDE R16, R17, 0x4, R8 ;  /* 0x0000000411107825 */ /* 0x008fc800078e0208 */
[C---:B------:R-:W-:Y:S01]  /*02a0*/  VIADD R9, R18.reuse, 0x2980 ;  /* 0x0000298012097836 */ /* 0x040fe20000000000 */
[----:B------:R-:W-:Y:S01]  /*02b0*/  CS2R R4, SRZ ;  /* 0x0000000000047805 */ /* 0x000fe2000001ff00 */
[----:B------:R-:W-:Y:S01]  /*02c0*/  VIADD R19, R18, 0x2800 ;  /* 0x0000280012137836 */ /* 0x000fe20000000000 */
[----:B------:R-:W-:Y:S01]  /*02d0*/  CS2R R20, SRZ ;  /* 0x0000000000147805 */ /* 0x000fe2000001ff00 */
[----:B-1----:R-:W-:Y:S01]  /*02e0*/  IMAD.WIDE R12, R9, 0x4, R12 ;  /* 0x00000004090c7825 */ /* 0x002fe200078e020c */
[----:B------:R-:W-:Y:S01]  /*02f0*/  CS2R R8, SRZ ;  /* 0x0000000000087805 */ /* 0x000fe2000001ff00 */
[----:B--2---:R-:W1:Y:S01]  /*0300*/  LDC.64 R14, c[0x0][0x230] ;  /* 0x00008c00ff0e7b82 */ /* 0x004e620000000a00 */
[----:B------:R-:W2:Y:S01]  /*0310*/  @P4 LDG.E.64 R4, desc[UR4][R16.64] ;  /* 0x0000000410044981 */ /* 0x000ea2000c1e1b00 */
[----:B----4-:R-:W-:-:S03]  /*0320*/  IMAD.WIDE R10, R19, 0x4, R10 ;  /* 0x00000004130a7825 */ /* 0x010fc600078e020a */
[----:B------:R-:W3:Y:S04]  /*0330*/  @P2 LDG.E.64 R8, desc[UR4][R12.64] ;  /* 0x000000040c082981 */ /* 0x000ee8000c1e1b00 */
[----:B------:R-:W4:Y:S01]  /*0340*/  @P1 LDG.E.64 R20, desc[UR4][R10.64] ;  /* 0x000000040a141981 */ /* 0x000f22000c1e1b00 */
[----:B------:R-:W-:Y:S02]  /*0350*/  ISETP.GE.AND P3, PT, R0, 0x168, PT ;  /* 0x000001680000780c */ /* 0x000fe40003f66270 */
[----:B-----5:R-:W-:Y:S02]  /*0360*/  SEL R18, R2, RZ, P6 ;  /* 0x000000ff02127207 */ /* 0x020fe40003000000 */
[----:B------:R-:W-:Y:S02]  /*0370*/  SEL R19, R3, RZ, P6 ;  /* 0x000000ff03137207 */ /* 0x000fe40003000000 */
[----:B------:R-:W-:Y:S01]  /*0380*/  ISETP.GE.AND P6, PT, R0, 0x180, PT ;  /* 0x000001800000780c */ /* 0x000fe20003fc6270 */
[----:B------:R-:W-:-:S04]  /*0390*/  IMAD R3, R6, 0x480, R7 ;  /* 0x0000048006037824 */ /* 0x000fc800078e0207 */
[----:B-1----:R-:W-:Y:S01]  /*03a0*/  IMAD.WIDE R2, R3, 0x4, R14 ;  /* 0x0000000403027825 */ /* 0x002fe200078e020e */
[----:B--2---:R-:W-:Y:S02]  /*03b0*/  @P5 SEL R18, R4, RZ, P4 ;  /* 0x000000ff04125207 */ /* 0x004fe40002000000 */
[----:B------:R-:W-:Y:S02]  /*03c0*/  @P5 SEL R19, R5, RZ, P4 ;  /* 0x000000ff05135207 */ /* 0x000fe40002000000 */
[----:B---3--:R-:W-:Y:S02]  /*03d0*/  @P3 SEL R18, R8, RZ, P2 ;  /* 0x000000ff08123207 */ /* 0x008fe40001000000 */
[----:B------:R-:W-:Y:S02]  /*03e0*/  @P3 SEL R19, R9, RZ, P2 ;  /* 0x000000ff09133207 */ /* 0x000fe40001000000 */
[----:B----4-:R-:W-:Y:S02]  /*03f0*/  @P6 SEL R18, R20, RZ, P1 ;  /* 0x000000ff14126207 */ /* 0x010fe40000800000 */
[----:B------:R-:W-:Y:S01]  /*0400*/  @P6 SEL R19, R21, RZ, P1 ;  /* 0x000000ff15136207 */ /* 0x000fe20000800000 */
[----:B------:R-:W-:Y:S06]  /*0410*/  @P0 EXIT ;  /* 0x000000000000094d */ /* 0x000fec0003800000 */
[----:B------:R-:W-:Y:S01]  /*0420*/  STG.E.64 desc[UR4][R2.64], R18 ;  /* 0x0000001202007986 */ /* 0x000fe2000c101b04 */
[----:B------:R-:W-:Y:S05]  /*0430*/  EXIT ;  /* 0x000000000000794d */ /* 0x000fea0003800000 */
.L_x_0:
[----:B------:R-:W-:-:S00]  /*0440*/  BRA `(.L_x_0) ;  /* 0xfffffffc00fc7947 */ /* 0x000fc0000383ffff */
[----:B------:R-:W-:-:S00]  /*0450*/  NOP ;  /* 0x0000000000007918 */ /* 0x000fc00000000000 */
        /* <DEDUP_REMOVED lines=10> */
.L_x_1:


//--------------------- .nv.constant0.triton_poi_fused_cat_40 --------------------------
	.section	.nv.constant0.triton_poi_fused_cat_40,"a",@progbits
	.sectionflags	@""
	.align	4
.nv.constant0.triton_poi_fused_cat_40:
	.zero		572
